//
// Generated by NVIDIA NVVM Compiler
//
// Compiler Build ID: CL-36424714
// Cuda compilation tools, release 13.0, V13.0.88
// Based on NVVM 20.0.0
//

.version 9.0
.target sm_100
.address_size 64

	// .globl	_Z42transpose_and_cast_uint8_t_to_padded_floatPhPfiii
.const .align 4 .b8 cachedTimeShiftsPerDM[16384];

.visible .entry _Z42transpose_and_cast_uint8_t_to_padded_floatPhPfiii(
	.param .u64 .ptr .align 1 _Z42transpose_and_cast_uint8_t_to_padded_floatPhPfiii_param_0,
	.param .u64 .ptr .align 1 _Z42transpose_and_cast_uint8_t_to_padded_floatPhPfiii_param_1,
	.param .u32 _Z42transpose_and_cast_uint8_t_to_padded_floatPhPfiii_param_2,
	.param .u32 _Z42transpose_and_cast_uint8_t_to_padded_floatPhPfiii_param_3,
	.param .u32 _Z42transpose_and_cast_uint8_t_to_padded_floatPhPfiii_param_4
)
{
	.reg .pred 	%p<4>;
	.reg .b16 	%rs<2>;
	.reg .b32 	%r<16>;
	.reg .b32 	%f<2>;
	.reg .b64 	%rd<9>;

	ld.param.u64 	%rd1, [_Z42transpose_and_cast_uint8_t_to_padded_floatPhPfiii_param_0];
	ld.param.u64 	%rd2, [_Z42transpose_and_cast_uint8_t_to_padded_floatPhPfiii_param_1];
	ld.param.u32 	%r5, [_Z42transpose_and_cast_uint8_t_to_padded_floatPhPfiii_param_2];
	ld.param.u32 	%r6, [_Z42transpose_and_cast_uint8_t_to_padded_floatPhPfiii_param_3];
	ld.param.u32 	%r4, [_Z42transpose_and_cast_uint8_t_to_padded_floatPhPfiii_param_4];
	mov.u32 	%r7, %ctaid.x;
	mov.u32 	%r8, %ntid.x;
	mov.u32 	%r9, %tid.x;
	mad.lo.s32 	%r1, %r7, %r8, %r9;
	mov.u32 	%r10, %ctaid.y;
	mov.u32 	%r11, %ntid.y;
	mov.u32 	%r12, %tid.y;
	mad.lo.s32 	%r13, %r10, %r11, %r12;
	setp.ge.s32 	%p1, %r1, %r6;
	setp.ge.s32 	%p2, %r13, %r5;
	or.pred  	%p3, %p1, %p2;
	@%p3 bra 	$L__BB0_2;
	cvta.to.global.u64 	%rd3, %rd1;
	cvta.to.global.u64 	%rd4, %rd2;
	mad.lo.s32 	%r14, %r5, %r1, %r13;
	cvt.s64.s32 	%rd5, %r14;
	add.s64 	%rd6, %rd3, %rd5;
	ld.global.u8 	%rs1, [%rd6];
	cvt.rn.f32.u16 	%f1, %rs1;
	mad.lo.s32 	%r15, %r4, %r13, %r1;
	mul.wide.s32 	%rd7, %r15, 4;
	add.s64 	%rd8, %rd4, %rd7;
	st.global.f32 	[%rd8], %f1;
$L__BB0_2:
	ret;

}


// ===== COMPILED SASS (sm_100) =====

	.target	sm_100

	.elftype	@"ET_EXEC"


//--------------------- .note.nv.tkinfo           --------------------------
	.section	.note.nv.tkinfo,"",@"SHT_NOTE"
	.sectionflags	@"SHF_NOTE_NV_TKINFO"
	.tkinfo
        /*0018*/ 	.word	0x00000002
        /*0030*/ 	.string	""
        /*0030*/ 	.string	"ptxas"
        /*0030*/ 	.string	"Cuda compilation tools, release 13.0, V13.0.88"
        /*0030*/ 	.string	"Build cuda_13.0.r13.0/compiler.36424714_0"
        /*0030*/ 	.string	"-arch sm_100 -m 64 "



//--------------------- .note.nv.cuinfo           --------------------------
	.section	.note.nv.cuinfo,"",@"SHT_NOTE"
	.sectionflags	@"SHF_NOTE_NV_CUINFO"
        /*0018*/ 	.short	0x0002
        /*001a*/ 	.short	0x0064
        /*001c*/ 	.short	0x0082
	.zero		2


//--------------------- .nv.info                  --------------------------
	.section	.nv.info,"",@"SHT_CUDA_INFO"
	.align	4


	//----- nvinfo : EIATTR_REGCOUNT
	.align		4
        /*0000*/ 	.byte	0x04, 0x2f
        /*0002*/ 	.short	(.L_2 - .L_1)
	.align		4
.L_1:
        /*0004*/ 	.word	index@(_Z42transpose_and_cast_uint8_t_to_padded_floatPhPfiii)
        /*0008*/ 	.word	0x0000000a


	//----- nvinfo : EIATTR_FRAME_SIZE
	.align		4
.L_2:
        /*000c*/ 	.byte	0x04, 0x11
        /*000e*/ 	.short	(.L_4 - .L_3)
	.align		4
.L_3:
        /*0010*/ 	.word	index@(_Z42transpose_and_cast_uint8_t_to_padded_floatPhPfiii)
        /*0014*/ 	.word	0x00000000


	//----- nvinfo : EIATTR_MIN_STACK_SIZE
	.align		4
.L_4:
        /*0018*/ 	.byte	0x04, 0x12
        /*001a*/ 	.short	(.L_6 - .L_5)
	.align		4
.L_5:
        /*001c*/ 	.word	index@(_Z42transpose_and_cast_uint8_t_to_padded_floatPhPfiii)
        /*0020*/ 	.word	0x00000000
.L_6:


//--------------------- .nv.compat                --------------------------
	.section	.nv.compat,"",@"SHT_CUDA_COMPAT_INFO"
	.align	4
        /*0000*/ 	.byte	0x02, 0x09, 0x00, 0x00, 0x02, 0x02, 0x01, 0x00, 0x02, 0x05, 0x05, 0x00, 0x03, 0x07, 0x01, 0x01
        /*0010*/ 	.byte	0x02, 0x03, 0x00, 0x00, 0x02, 0x06, 0x01, 0x00, 0x04, 0x0b, 0x08, 0x00, 0x09, 0x00, 0x00, 0x00
        /*0020*/ 	.byte	0x00, 0x00, 0x00, 0x00


//--------------------- .nv.info._Z42transpose_and_cast_uint8_t_to_padded_floatPhPfiii --------------------------
	.section	.nv.info._Z42transpose_and_cast_uint8_t_to_padded_floatPhPfiii,"",@"SHT_CUDA_INFO"
	.sectionflags	@""
	.align	4


	//----- nvinfo : EIATTR_CUDA_API_VERSION
	.align		4
        /*0000*/ 	.byte	0x04, 0x37
        /*0002*/ 	.short	(.L_8 - .L_7)
.L_7:
        /*0004*/ 	.word	0x00000082


	//----- nvinfo : EIATTR_KPARAM_INFO
	.align		4
.L_8:
        /*0008*/ 	.byte	0x04, 0x17
        /*000a*/ 	.short	(.L_10 - .L_9)
.L_9:
        /*000c*/ 	.word	0x00000000
        /*0010*/ 	.short	0x0004
        /*0012*/ 	.short	0x0018
        /*0014*/ 	.byte	0x00, 0xf0, 0x11, 0x00


	//----- nvinfo : EIATTR_KPARAM_INFO
	.align		4
.L_10:
        /*0018*/ 	.byte	0x04, 0x17
        /*001a*/ 	.short	(.L_12 - .L_11)
.L_11:
        /*001c*/ 	.word	0x00000000
        /*0020*/ 	.short	0x0003
        /*0022*/ 	.short	0x0014
        /*0024*/ 	.byte	0x00, 0xf0, 0x11, 0x00


	//----- nvinfo : EIATTR_KPARAM_INFO
	.align		4
.L_12:
        /*0028*/ 	.byte	0x04, 0x17
        /*002a*/ 	.short	(.L_14 - .L_13)
.L_13:
        /*002c*/ 	.word	0x00000000
        /*0030*/ 	.short	0x0002
        /*0032*/ 	.short	0x0010
        /*0034*/ 	.byte	0x00, 0xf0, 0x11, 0x00


	//----- nvinfo : EIATTR_KPARAM_INFO
	.align		4
.L_14:
        /*0038*/ 	.byte	0x04, 0x17
        /*003a*/ 	.short	(.L_16 - .L_15)
.L_15:
        /*003c*/ 	.word	0x00000000
        /*0040*/ 	.short	0x0001
        /*0042*/ 	.short	0x0008
        /*0044*/ 	.byte	0x00, 0xf5, 0x21, 0x00


	//----- nvinfo : EIATTR_KPARAM_INFO
	.align		4
.L_16:
        /*0048*/ 	.byte	0x04, 0x17
        /*004a*/ 	.short	(.L_18 - .L_17)
.L_17:
        /*004c*/ 	.word	0x00000000
        /*0050*/ 	.short	0x0000
        /*0052*/ 	.short	0x0000
        /*0054*/ 	.byte	0x00, 0xf5, 0x21, 0x00


	//----- nvinfo : EIATTR_SPARSE_MMA_MASK
	.align		4
.L_18:
        /*0058*/ 	.byte	0x03, 0x50
        /*005a*/ 	.short	0x0000


	//----- nvinfo : EIATTR_MAXREG_COUNT
	.align		4
        /*005c*/ 	.byte	0x03, 0x1b
        /*005e*/ 	.short	0x00ff


	//----- nvinfo : EIATTR_MERCURY_ISA_VERSION
	.align		4
        /*0060*/ 	.byte	0x03, 0x5f
        /*0062*/ 	.short	0x0101


	//----- nvinfo : EIATTR_VRC_CTA_INIT_COUNT
	.align		4
        /*0064*/ 	.byte	0x02, 0x4a
	.zero		1
	.zero		1


	//----- nvinfo : EIATTR_EXIT_INSTR_OFFSETS
	.align		4
        /*0068*/ 	.byte	0x04, 0x1c
        /*006a*/ 	.short	(.L_20 - .L_19)


	//   ....[0]....
.L_19:
        /*006c*/ 	.word	0x000000c0


	//   ....[1]....
        /*0070*/ 	.word	0x00000190


	//----- nvinfo : EIATTR_CBANK_PARAM_SIZE
	.align		4
.L_20:
        /*0074*/ 	.byte	0x03, 0x19
        /*0076*/ 	.short	0x001c


	//----- nvinfo : EIATTR_PARAM_CBANK
	.align		4
        /*0078*/ 	.byte	0x04, 0x0a
        /*007a*/ 	.short	(.L_22 - .L_21)
	.align		4
.L_21:
        /*007c*/ 	.word	index@(.nv.constant0._Z42transpose_and_cast_uint8_t_to_padded_floatPhPfiii)
        /*0080*/ 	.short	0x0380
        /*0082*/ 	.short	0x001c


	//----- nvinfo : EIATTR_SW_WAR
	.align		4
.L_22:
        /*0084*/ 	.byte	0x04, 0x36
        /*0086*/ 	.short	(.L_24 - .L_23)
.L_23:
        /*0088*/ 	.word	0x00000008
.L_24:


//--------------------- .nv.callgraph             --------------------------
	.section	.nv.callgraph,"",@"SHT_CUDA_CALLGRAPH"
	.align	4
	.sectionentsize	8
	.align		4
        /*0000*/ 	.word	0x00000000
	.align		4
        /*0004*/ 	.word	0xffffffff
	.align		4
        /*0008*/ 	.word	0x00000000
	.align		4
        /*000c*/ 	.word	0xfffffffe
	.align		4
        /*0010*/ 	.word	0x00000000
	.align		4
        /*0014*/ 	.word	0xfffffffd
	.align		4
        /*0018*/ 	.word	0x00000000
	.align		4
        /*001c*/ 	.word	0xfffffffc


//--------------------- .nv.constant3             --------------------------
	.section	.nv.constant3,"a",@progbits
	.align	4
.nv.constant3:
	.type		cachedTimeShiftsPerDM,@object
	.size		cachedTimeShiftsPerDM,(.L_0 - cachedTimeShiftsPerDM)
cachedTimeShiftsPerDM:
	.zero		16384
.L_0:


//--------------------- .text._Z42transpose_and_cast_uint8_t_to_padded_floatPhPfiii --------------------------
	.section	.text._Z42transpose_and_cast_uint8_t_to_padded_floatPhPfiii,"ax",@progbits
	.align	128
        .global         _Z42transpose_and_cast_uint8_t_to_padded_floatPhPfiii
        .type           _Z42transpose_and_cast_uint8_t_to_padded_floatPhPfiii,@function
        .size           _Z42transpose_and_cast_uint8_t_to_padded_floatPhPfiii,(.L_x_1 - _Z42transpose_and_cast_uint8_t_to_padded_floatPhPfiii)
        .other          _Z42transpose_and_cast_uint8_t_to_padded_floatPhPfiii,@"STO_CUDA_ENTRY STV_DEFAULT"
_Z42transpose_and_cast_uint8_t_to_padded_floatPhPfiii:
.text._Z42transpose_and_cast_uint8_t_to_padded_floatPhPfiii:
[----:B------:R-:W-:Y:S01]  /*0000*/  LDC R1, c[0x0][0x37c] ;  /* 0x0000df00ff017b82 */ /* 0x000fe20000000800 */
[----:B------:R-:W0:Y:S07]  /*0010*/  S2R R2, SR_TID.Y ;  /* 0x0000000000027919 */ /* 0x000e2e0000002200 */
[----:B------:R-:W1:Y:S01]  /*0020*/  LDC R0, c[0x0][0x360] ;  /* 0x0000d800ff007b82 */ /* 0x000e620000000800 */
[----:B------:R-:W2:Y:S01]  /*0030*/  LDCU.64 UR6, c[0x0][0x390] ;  /* 0x00007200ff0677ac */ /* 0x000ea20008000a00 */
[----:B------:R-:W1:Y:S06]  /*0040*/  S2R R3, SR_TID.X ;  /* 0x0000000000037919 */ /* 0x000e6c0000002100 */
[----:B------:R-:W0:Y:S08]  /*0050*/  S2UR UR5, SR_CTAID.Y ;  /* 0x00000000000579c3 */ /* 0x000e300000002600 */
[----:B------:R-:W0:Y:S08]  /*0060*/  LDC R7, c[0x0][0x364] ;  /* 0x0000d900ff077b82 */ /* 0x000e300000000800 */
[----:B------:R-:W1:Y:S01]  /*0070*/  S2UR UR4, SR_CTAID.X ;  /* 0x00000000000479c3 */ /* 0x000e620000002500 */
[----:B0-----:R-:W-:-:S05]  /*0080*/  IMAD R7, R7, UR5, R2 ;  /* 0x0000000507077c24 */ /* 0x001fca000f8e0202 */
[----:B--2---:R-:W-:Y:S01]  /*0090*/  ISETP.GE.AND P0, PT, R7, UR6, PT ;  /* 0x0000000607007c0c */ /* 0x004fe2000bf06270 */
[----:B-1----:R-:W-:-:S05]  /*00a0*/  IMAD R0, R0, UR4, R3 ;  /* 0x0000000400007c24 */ /* 0x002fca000f8e0203 */
[----:B------:R-:W-:-:S13]  /*00b0*/  ISETP.GE.OR P0, PT, R0, UR7, P0 ;  /* 0x0000000700007c0c */ /* 0x000fda0008706670 */
[----:B------:R-:W-:Y:S05]  /*00c0*/  @P0 EXIT ;  /* 0x000000000000094d */ /* 0x000fea0003800000 */
[----:B------:R-:W0:Y:S01]  /*00d0*/  LDCU.64 UR8, c[0x0][0x380] ;  /* 0x00007000ff0877ac */ /* 0x000e220008000a00 */
[----:B------:R-:W-:Y:S01]  /*00e0*/  IMAD R2, R0, UR6, R7 ;  /* 0x0000000600027c24 */ /* 0x000fe2000f8e0207 */
[----:B------:R-:W1:Y:S01]  /*00f0*/  LDCU.64 UR4, c[0x0][0x358] ;  /* 0x00006b00ff0477ac */ /* 0x000e620008000a00 */
[----:B------:R-:W2:Y:S03]  /*0100*/  LDCU UR7, c[0x0][0x398] ;  /* 0x00007300ff0777ac */ /* 0x000ea60008000800 */
[----:B0-----:R-:W-:-:S04]  /*0110*/  IADD3 R4, P0, PT, R2, UR8, RZ ;  /* 0x0000000802047c10 */ /* 0x001fc8000ff1e0ff */
[----:B------:R-:W-:Y:S02]  /*0120*/  LEA.HI.X.SX32 R5, R2, UR9, 0x1, P0 ;  /* 0x0000000902057c11 */ /* 0x000fe400080f0eff */
[----:B------:R-:W0:Y:S03]  /*0130*/  LDC.64 R2, c[0x0][0x388] ;  /* 0x0000e200ff027b82 */ /* 0x000e260000000a00 */
[----:B-1----:R-:W3:Y:S01]  /*0140*/  LDG.E.U8 R4, desc[UR4][R4.64] ;  /* 0x0000000404047981 */ /* 0x002ee2000c1e1100 */
[----:B--2---:R-:W-:-:S04]  /*0150*/  IMAD R7, R7, UR7, R0 ;  /* 0x0000000707077c24 */ /* 0x004fc8000f8e0200 */
[----:B0-----:R-:W-:Y:S01]  /*0160*/  IMAD.WIDE R2, R7, 0x4, R2 ;  /* 0x0000000407027825 */ /* 0x001fe200078e0202 */
[----:B---3--:R-:W-:-:S05]  /*0170*/  I2FP.F32.U32 R7, R4 ;  /* 0x0000000400077245 */ /* 0x008fca0000201000 */
[----:B------:R-:W-:Y:S01]  /*0180*/  STG.E desc[UR4][R2.64], R7 ;  /* 0x0000000702007986 */ /* 0x000fe2000c101904 */
[----:B------:R-:W-:Y:S05]  /*0190*/  EXIT ;  /* 0x000000000000794d */ /* 0x000fea0003800000 */
.L_x_0:
[----:B------:R-:W-:-:S00]  /*01a0*/  BRA `(.L_x_0) ;  /* 0xfffffffc00fc7947 */ /* 0x000fc0000383ffff */
[----:B------:R-:W-:-:S00]  /*01b0*/  NOP ;  /* 0x0000000000007918 */ /* 0x000fc00000000000 */
        /* <DEDUP_REMOVED lines=12> */
.L_x_1:


//--------------------- .nv.shared.reserved.0     --------------------------
	.section	.nv.shared.reserved.0,"aw",@nobits
	.weak		__nv_reservedSMEM_offset_0_alias
	.size		__nv_reservedSMEM_offset_0_alias, 0, 64
	.other		__nv_reservedSMEM_offset_0_alias,@"STO_CUDA_RESERVED_SHARED STV_DEFAULT"
__nv_reservedSMEM_offset_0_alias:
	.zero		0
	.zero		64


//--------------------- .nv.constant0._Z42transpose_and_cast_uint8_t_to_padded_floatPhPfiii --------------------------
	.section	.nv.constant0._Z42transpose_and_cast_uint8_t_to_padded_floatPhPfiii,"a",@progbits
	.sectionflags	@""
	.align	4
.nv.constant0._Z42transpose_and_cast_uint8_t_to_padded_floatPhPfiii:
	.zero		924


//--------------------- SYMBOLS --------------------------

	.type		.nv.reservedSmem.offset0,@object
	.size		.nv.reservedSmem.offset0,0x4
